//
// Generated by NVIDIA NVVM Compiler
//
// Compiler Build ID: CL-36424714
// Cuda compilation tools, release 13.0, V13.0.88
// Based on NVVM 20.0.0
//

.version 9.0
.target sm_100
.address_size 64

	// .globl	_Z8calc_sumPy

.visible .entry _Z8calc_sumPy(
	.param .u64 .ptr .align 1 _Z8calc_sumPy_param_0
)
{
	.reg .b32 	%r<3>;
	.reg .b64 	%rd<8>;

	ld.param.u64 	%rd1, [_Z8calc_sumPy_param_0];
	cvta.to.global.u64 	%rd2, %rd1;
	mov.u32 	%r1, %ctaid.x;
	cvt.u64.u32 	%rd3, %r1;
	mov.u32 	%r2, %ctaid.y;
	cvt.u64.u32 	%rd4, %r2;
	sub.s64 	%rd5, %rd3, %rd4;
	mul.lo.s64 	%rd6, %rd5, %rd5;
	atom.global.add.u64 	%rd7, [%rd2], %rd6;
	ret;

}


// ===== COMPILED SASS (sm_100) =====

	.target	sm_100

	.elftype	@"ET_EXEC"


//--------------------- .note.nv.tkinfo           --------------------------
	.section	.note.nv.tkinfo,"",@"SHT_NOTE"
	.sectionflags	@"SHF_NOTE_NV_TKINFO"
	.tkinfo
        /*0018*/ 	.word	0x00000002
        /*0030*/ 	.string	""
        /*0030*/ 	.string	"ptxas"
        /*0030*/ 	.string	"Cuda compilation tools, release 13.0, V13.0.88"
        /*0030*/ 	.string	"Build cuda_13.0.r13.0/compiler.36424714_0"
        /*0030*/ 	.string	"-arch sm_100 -m 64 "



//--------------------- .note.nv.cuinfo           --------------------------
	.section	.note.nv.cuinfo,"",@"SHT_NOTE"
	.sectionflags	@"SHF_NOTE_NV_CUINFO"
        /*0018*/ 	.short	0x0002
        /*001a*/ 	.short	0x0064
        /*001c*/ 	.short	0x0082
	.zero		2


//--------------------- .nv.info                  --------------------------
	.section	.nv.info,"",@"SHT_CUDA_INFO"
	.align	4


	//----- nvinfo : EIATTR_REGCOUNT
	.align		4
        /*0000*/ 	.byte	0x04, 0x2f
        /*0002*/ 	.short	(.L_1 - .L_0)
	.align		4
.L_0:
        /*0004*/ 	.word	index@(_Z8calc_sumPy)
        /*0008*/ 	.word	0x00000008


	//----- nvinfo : EIATTR_FRAME_SIZE
	.align		4
.L_1:
        /*000c*/ 	.byte	0x04, 0x11
        /*000e*/ 	.short	(.L_3 - .L_2)
	.align		4
.L_2:
        /*0010*/ 	.word	index@(_Z8calc_sumPy)
        /*0014*/ 	.word	0x00000000


	//----- nvinfo : EIATTR_MIN_STACK_SIZE
	.align		4
.L_3:
        /*0018*/ 	.byte	0x04, 0x12
        /*001a*/ 	.short	(.L_5 - .L_4)
	.align		4
.L_4:
        /*001c*/ 	.word	index@(_Z8calc_sumPy)
        /*0020*/ 	.word	0x00000000
.L_5:


//--------------------- .nv.compat                --------------------------
	.section	.nv.compat,"",@"SHT_CUDA_COMPAT_INFO"
	.align	4
        /*0000*/ 	.byte	0x02, 0x09, 0x00, 0x00, 0x02, 0x02, 0x01, 0x00, 0x02, 0x05, 0x05, 0x00, 0x03, 0x07, 0x01, 0x01
        /*0010*/ 	.byte	0x02, 0x03, 0x00, 0x00, 0x02, 0x06, 0x01, 0x00, 0x04, 0x0b, 0x08, 0x00, 0x09, 0x00, 0x00, 0x00
        /*0020*/ 	.byte	0x00, 0x00, 0x00, 0x00


//--------------------- .nv.info._Z8calc_sumPy    --------------------------
	.section	.nv.info._Z8calc_sumPy,"",@"SHT_CUDA_INFO"
	.sectionflags	@""
	.align	4


	//----- nvinfo : EIATTR_CUDA_API_VERSION
	.align		4
        /*0000*/ 	.byte	0x04, 0x37
        /*0002*/ 	.short	(.L_7 - .L_6)
.L_6:
        /*0004*/ 	.word	0x00000082


	//----- nvinfo : EIATTR_KPARAM_INFO
	.align		4
.L_7:
        /*0008*/ 	.byte	0x04, 0x17
        /*000a*/ 	.short	(.L_9 - .L_8)
.L_8:
        /*000c*/ 	.word	0x00000000
        /*0010*/ 	.short	0x0000
        /*0012*/ 	.short	0x0000
        /*0014*/ 	.byte	0x00, 0xf5, 0x21, 0x00


	//----- nvinfo : EIATTR_SPARSE_MMA_MASK
	.align		4
.L_9:
        /*0018*/ 	.byte	0x03, 0x50
        /*001a*/ 	.short	0x0000


	//----- nvinfo : EIATTR_MAXREG_COUNT
	.align		4
        /*001c*/ 	.byte	0x03, 0x1b
        /*001e*/ 	.short	0x00ff


	//----- nvinfo : EIATTR_MERCURY_ISA_VERSION
	.align		4
        /*0020*/ 	.byte	0x03, 0x5f
        /*0022*/ 	.short	0x0101


	//----- nvinfo : EIATTR_INT_WARP_WIDE_INSTR_OFFSETS
	.align		4
        /*0024*/ 	.byte	0x04, 0x31
        /*0026*/ 	.short	(.L_11 - .L_10)


	//   ....[0]....
.L_10:
        /*0028*/ 	.word	0x000000b0


	//----- nvinfo : EIATTR_VRC_CTA_INIT_COUNT
	.align		4
.L_11:
        /*002c*/ 	.byte	0x02, 0x4a
	.zero		1
	.zero		1


	//----- nvinfo : EIATTR_EXIT_INSTR_OFFSETS
	.align		4
        /*0030*/ 	.byte	0x04, 0x1c
        /*0032*/ 	.short	(.L_13 - .L_12)


	//   ....[0]....
.L_12:
        /*0034*/ 	.word	0x00000170


	//----- nvinfo : EIATTR_CBANK_PARAM_SIZE
	.align		4
.L_13:
        /*0038*/ 	.byte	0x03, 0x19
        /*003a*/ 	.short	0x0008


	//----- nvinfo : EIATTR_PARAM_CBANK
	.align		4
        /*003c*/ 	.byte	0x04, 0x0a
        /*003e*/ 	.short	(.L_15 - .L_14)
	.align		4
.L_14:
        /*0040*/ 	.word	index@(.nv.constant0._Z8calc_sumPy)
        /*0044*/ 	.short	0x0380
        /*0046*/ 	.short	0x0008


	//----- nvinfo : EIATTR_SW_WAR
	.align		4
.L_15:
        /*0048*/ 	.byte	0x04, 0x36
        /*004a*/ 	.short	(.L_17 - .L_16)
.L_16:
        /*004c*/ 	.word	0x00000008
.L_17:


//--------------------- .nv.callgraph             --------------------------
	.section	.nv.callgraph,"",@"SHT_CUDA_CALLGRAPH"
	.align	4
	.sectionentsize	8
	.align		4
        /*0000*/ 	.word	0x00000000
	.align		4
        /*0004*/ 	.word	0xffffffff
	.align		4
        /*0008*/ 	.word	0x00000000
	.align		4
        /*000c*/ 	.word	0xfffffffe
	.align		4
        /*0010*/ 	.word	0x00000000
	.align		4
        /*0014*/ 	.word	0xfffffffd
	.align		4
        /*0018*/ 	.word	0x00000000
	.align		4
        /*001c*/ 	.word	0xfffffffc


//--------------------- .text._Z8calc_sumPy       --------------------------
	.section	.text._Z8calc_sumPy,"ax",@progbits
	.align	128
        .global         _Z8calc_sumPy
        .type           _Z8calc_sumPy,@function
        .size           _Z8calc_sumPy,(.L_x_1 - _Z8calc_sumPy)
        .other          _Z8calc_sumPy,@"STO_CUDA_ENTRY STV_DEFAULT"
_Z8calc_sumPy:
.text._Z8calc_sumPy:
[----:B------:R-:W-:Y:S08]  /*0000*/  LDC R1, c[0x0][0x37c] ;  /* 0x0000df00ff017b82 */ /* 0x000ff00000000800 */
[----:B------:R-:W-:Y:S01]  /*0010*/  S2UR UR4, SR_CTAID.X ;  /* 0x00000000000479c3 */ /* 0x000fe20000002500 */
[----:B------:R-:W0:Y:S01]  /*0020*/  S2R R0, SR_LANEID ;  /* 0x0000000000007919 */ /* 0x000e220000000000 */
[----:B------:R-:W1:Y:S06]  /*0030*/  LDCU.64 UR10, c[0x0][0x358] ;  /* 0x00006b00ff0a77ac */ /* 0x000e6c0008000a00 */
[----:B------:R-:W2:Y:S08]  /*0040*/  S2UR UR5, SR_CTAID.Y ;  /* 0x00000000000579c3 */ /* 0x000eb00000002600 */
[----:B------:R-:W1:Y:S01]  /*0050*/  LDC.64 R2, c[0x0][0x380] ;  /* 0x0000e000ff027b82 */ /* 0x000e620000000a00 */
[----:B--2---:R-:W-:-:S04]  /*0060*/  UIADD3 UR6, UP0, UPT, UR4, -UR5, URZ ;  /* 0x8000000504067290 */ /* 0x004fc8000ff1e0ff */
[----:B------:R-:W-:Y:S02]  /*0070*/  UIADD3.X UR7, UPT, UPT, URZ, -0x1, URZ, UP0, !UPT ;  /* 0xffffffffff077890 */ /* 0x000fe400087fe4ff */
[----:B------:R-:W-:Y:S02]  /*0080*/  UIMAD.WIDE.U32 UR4, UR6, UR6, URZ ;  /* 0x00000006060472a5 */ /* 0x000fe4000f8e00ff */
[----:B------:R-:W-:-:S04]  /*0090*/  UIMAD UR8, UR7, UR6, URZ ;  /* 0x00000006070872a4 */ /* 0x000fc8000f8e02ff */
[----:B------:R-:W-:-:S03]  /*00a0*/  UIMAD UR8, UR6, UR7, UR8 ;  /* 0x00000007060872a4 */ /* 0x000fc6000f8e0208 */
[----:B------:R-:W-:Y:S01]  /*00b0*/  VOTEU.ANY UR6, UPT, PT ;  /* 0x0000000000067886 */ /* 0x000fe200038e0100 */
[----:B------:R-:W-:Y:S02]  /*00c0*/  UIADD3 UR8, UPT, UPT, UR5, UR8, URZ ;  /* 0x0000000805087290 */ /* 0x000fe4000fffe0ff */
[----:B------:R-:W-:Y:S02]  /*00d0*/  UPOPC UR7, UR6 ;  /* 0x00000006000772bf */ /* 0x000fe40008000000 */
[----:B------:R-:W-:Y:S02]  /*00e0*/  UFLO.U32 UR6, UR6 ;  /* 0x00000006000672bd */ /* 0x000fe400080e0000 */
[----:B------:R-:W-:Y:S02]  /*00f0*/  UIMAD.WIDE.U32 UR4, UR4, UR7, URZ ;  /* 0x00000007040472a5 */ /* 0x000fe4000f8e00ff */
[----:B------:R-:W-:Y:S02]  /*0100*/  UIMAD UR8, UR8, UR7, URZ ;  /* 0x00000007080872a4 */ /* 0x000fe4000f8e02ff */
[----:B0-----:R-:W-:-:S02]  /*0110*/  ISETP.EQ.U32.AND P0, PT, R0, UR6, PT ;  /* 0x0000000600007c0c */ /* 0x001fc4000bf02070 */
[----:B------:R-:W-:Y:S02]  /*0120*/  UIADD3 UR6, UPT, UPT, UR5, UR8, URZ ;  /* 0x0000000805067290 */ /* 0x000fe4000fffe0ff */
[----:B------:R-:W-:Y:S01]  /*0130*/  MOV R5, UR5 ;  /* 0x0000000500057c02 */ /* 0x000fe20008000f00 */
[----:B------:R-:W-:-:S03]  /*0140*/  IMAD.U32 R4, RZ, RZ, UR4 ;  /* 0x00000004ff047e24 */ /* 0x000fc6000f8e00ff */
[----:B------:R-:W-:-:S05]  /*0150*/  IMAD.U32 R5, RZ, RZ, UR6 ;  /* 0x00000006ff057e24 */ /* 0x000fca000f8e00ff */
[----:B-1----:R-:W-:Y:S01]  /*0160*/  @P0 REDG.E.ADD.64.STRONG.GPU desc[UR10][R2.64], R4 ;  /* 0x000000040200098e */ /* 0x002fe2000c12e50a */
[----:B------:R-:W-:Y:S05]  /*0170*/  EXIT ;  /* 0x000000000000794d */ /* 0x000fea0003800000 */
.L_x_0:
[----:B------:R-:W-:-:S00]  /*0180*/  BRA `(.L_x_0) ;  /* 0xfffffffc00fc7947 */ /* 0x000fc0000383ffff */
[----:B------:R-:W-:-:S00]  /*0190*/  NOP ;  /* 0x0000000000007918 */ /* 0x000fc00000000000 */
        /* <DEDUP_REMOVED lines=14> */
.L_x_1:


//--------------------- .nv.shared.reserved.0     --------------------------
	.section	.nv.shared.reserved.0,"aw",@nobits
	.weak		__nv_reservedSMEM_offset_0_alias
	.size		__nv_reservedSMEM_offset_0_alias, 0, 64
	.other		__nv_reservedSMEM_offset_0_alias,@"STO_CUDA_RESERVED_SHARED STV_DEFAULT"
__nv_reservedSMEM_offset_0_alias:
	.zero		0
	.zero		64


//--------------------- .nv.constant0._Z8calc_sumPy --------------------------
	.section	.nv.constant0._Z8calc_sumPy,"a",@progbits
	.sectionflags	@""
	.align	4
.nv.constant0._Z8calc_sumPy:
	.zero		904


//--------------------- SYMBOLS --------------------------

	.type		.nv.reservedSmem.offset0,@object
	.size		.nv.reservedSmem.offset0,0x4
